//
// Generated by NVIDIA NVVM Compiler
//
// Compiler Build ID: CL-36424714
// Cuda compilation tools, release 13.0, V13.0.88
// Based on NVVM 20.0.0
//

.version 9.0
.target sm_100
.address_size 64

	// .globl	_Z19gaussianEliminationPfS_
// _ZZ19gaussianEliminationPfS_E8shared_A has been demoted
// _ZZ19gaussianEliminationPfS_E8shared_B has been demoted

.visible .entry _Z19gaussianEliminationPfS_(
	.param .u64 .ptr .align 1 _Z19gaussianEliminationPfS__param_0,
	.param .u64 .ptr .align 1 _Z19gaussianEliminationPfS__param_1
)
{
	.reg .pred 	%p<6>;
	.reg .b32 	%r<16>;
	.reg .b32 	%f<91>;
	.reg .b64 	%rd<9>;
	// demoted variable
	.shared .align 4 .b8 _ZZ19gaussianEliminationPfS_E8shared_A[80];
	// demoted variable
	.shared .align 4 .b8 _ZZ19gaussianEliminationPfS_E8shared_B[16];
	ld.param.u64 	%rd2, [_Z19gaussianEliminationPfS__param_0];
	ld.param.u64 	%rd3, [_Z19gaussianEliminationPfS__param_1];
	cvta.to.global.u64 	%rd4, %rd3;
	cvta.to.global.u64 	%rd5, %rd2;
	mov.u32 	%r4, %tid.x;
	mov.u32 	%r1, %tid.y;
	mov.u32 	%r5, %ctaid.x;
	shl.b32 	%r6, %r5, 4;
	shl.b32 	%r7, %r1, 2;
	add.s32 	%r8, %r7, %r4;
	add.s32 	%r9, %r8, %r6;
	mul.wide.u32 	%rd6, %r9, 4;
	add.s64 	%rd7, %rd5, %rd6;
	ld.global.f32 	%f1, [%rd7];
	mov.u32 	%r10, _ZZ19gaussianEliminationPfS_E8shared_A;
	mad.lo.s32 	%r2, %r1, 20, %r10;
	shl.b32 	%r11, %r4, 2;
	add.s32 	%r12, %r2, %r11;
	st.shared.f32 	[%r12], %f1;
	shl.b32 	%r13, %r5, 2;
	add.s32 	%r14, %r13, %r1;
	mul.wide.u32 	%rd8, %r14, 4;
	add.s64 	%rd1, %rd4, %rd8;
	ld.global.f32 	%f2, [%rd1];
	mov.u32 	%r15, _ZZ19gaussianEliminationPfS_E8shared_B;
	add.s32 	%r3, %r15, %r7;
	st.shared.f32 	[%r3], %f2;
	bar.sync 	0;
	setp.eq.s32 	%p1, %r1, 0;
	@%p1 bra 	$L__BB0_2;
	ld.shared.f32 	%f3, [%r2];
	ld.shared.f32 	%f4, [_ZZ19gaussianEliminationPfS_E8shared_A];
	div.rn.f32 	%f5, %f3, %f4;
	mul.f32 	%f6, %f5, %f4;
	sub.f32 	%f7, %f3, %f6;
	st.shared.f32 	[%r2], %f7;
	ld.shared.f32 	%f8, [_ZZ19gaussianEliminationPfS_E8shared_A+4];
	mul.f32 	%f9, %f5, %f8;
	ld.shared.f32 	%f10, [%r2+4];
	sub.f32 	%f11, %f10, %f9;
	st.shared.f32 	[%r2+4], %f11;
	ld.shared.f32 	%f12, [_ZZ19gaussianEliminationPfS_E8shared_A+8];
	mul.f32 	%f13, %f5, %f12;
	ld.shared.f32 	%f14, [%r2+8];
	sub.f32 	%f15, %f14, %f13;
	st.shared.f32 	[%r2+8], %f15;
	ld.shared.f32 	%f16, [_ZZ19gaussianEliminationPfS_E8shared_A+12];
	mul.f32 	%f17, %f5, %f16;
	ld.shared.f32 	%f18, [%r2+12];
	sub.f32 	%f19, %f18, %f17;
	st.shared.f32 	[%r2+12], %f19;
	ld.shared.f32 	%f20, [_ZZ19gaussianEliminationPfS_E8shared_A+16];
	mul.f32 	%f21, %f5, %f20;
	ld.shared.f32 	%f22, [%r2+16];
	sub.f32 	%f23, %f22, %f21;
	st.shared.f32 	[%r2+16], %f23;
$L__BB0_2:
	bar.sync 	0;
	setp.lt.u32 	%p2, %r1, 2;
	@%p2 bra 	$L__BB0_4;
	ld.shared.f32 	%f24, [%r2+4];
	ld.shared.f32 	%f25, [_ZZ19gaussianEliminationPfS_E8shared_A+24];
	div.rn.f32 	%f26, %f24, %f25;
	mul.f32 	%f27, %f26, %f25;
	sub.f32 	%f28, %f24, %f27;
	st.shared.f32 	[%r2+4], %f28;
	ld.shared.f32 	%f29, [_ZZ19gaussianEliminationPfS_E8shared_A+28];
	mul.f32 	%f30, %f26, %f29;
	ld.shared.f32 	%f31, [%r2+8];
	sub.f32 	%f32, %f31, %f30;
	st.shared.f32 	[%r2+8], %f32;
	ld.shared.f32 	%f33, [_ZZ19gaussianEliminationPfS_E8shared_A+32];
	mul.f32 	%f34, %f26, %f33;
	ld.shared.f32 	%f35, [%r2+12];
	sub.f32 	%f36, %f35, %f34;
	st.shared.f32 	[%r2+12], %f36;
	ld.shared.f32 	%f37, [_ZZ19gaussianEliminationPfS_E8shared_A+36];
	mul.f32 	%f38, %f26, %f37;
	ld.shared.f32 	%f39, [%r2+16];
	sub.f32 	%f40, %f39, %f38;
	st.shared.f32 	[%r2+16], %f40;
$L__BB0_4:
	bar.sync 	0;
	setp.lt.u32 	%p3, %r1, 3;
	@%p3 bra 	$L__BB0_6;
	ld.shared.f32 	%f41, [%r2+8];
	ld.shared.f32 	%f42, [_ZZ19gaussianEliminationPfS_E8shared_A+48];
	div.rn.f32 	%f43, %f41, %f42;
	mul.f32 	%f44, %f43, %f42;
	sub.f32 	%f45, %f41, %f44;
	st.shared.f32 	[%r2+8], %f45;
	ld.shared.f32 	%f46, [_ZZ19gaussianEliminationPfS_E8shared_A+52];
	mul.f32 	%f47, %f43, %f46;
	ld.shared.f32 	%f48, [%r2+12];
	sub.f32 	%f49, %f48, %f47;
	st.shared.f32 	[%r2+12], %f49;
	ld.shared.f32 	%f50, [_ZZ19gaussianEliminationPfS_E8shared_A+56];
	mul.f32 	%f51, %f43, %f50;
	ld.shared.f32 	%f52, [%r2+16];
	sub.f32 	%f53, %f52, %f51;
	st.shared.f32 	[%r2+16], %f53;
$L__BB0_6:
	bar.sync 	0;
	setp.lt.u32 	%p4, %r1, 4;
	@%p4 bra 	$L__BB0_8;
	ld.shared.f32 	%f54, [%r2+12];
	ld.shared.f32 	%f55, [_ZZ19gaussianEliminationPfS_E8shared_A+72];
	div.rn.f32 	%f56, %f54, %f55;
	mul.f32 	%f57, %f56, %f55;
	sub.f32 	%f58, %f54, %f57;
	st.shared.f32 	[%r2+12], %f58;
	ld.shared.f32 	%f59, [_ZZ19gaussianEliminationPfS_E8shared_A+76];
	mul.f32 	%f60, %f56, %f59;
	ld.shared.f32 	%f61, [%r2+16];
	sub.f32 	%f62, %f61, %f60;
	st.shared.f32 	[%r2+16], %f62;
$L__BB0_8:
	bar.sync 	0;
	setp.ne.s32 	%p5, %r1, 3;
	@%p5 bra 	$L__BB0_10;
	ld.shared.f32 	%f63, [_ZZ19gaussianEliminationPfS_E8shared_A+76];
	ld.shared.f32 	%f64, [_ZZ19gaussianEliminationPfS_E8shared_A+72];
	div.rn.f32 	%f65, %f63, %f64;
	st.shared.f32 	[_ZZ19gaussianEliminationPfS_E8shared_B+12], %f65;
	ld.shared.f32 	%f66, [_ZZ19gaussianEliminationPfS_E8shared_A+52];
	fma.rn.f32 	%f67, %f66, %f65, 0f00000000;
	ld.shared.f32 	%f68, [_ZZ19gaussianEliminationPfS_E8shared_A+56];
	sub.f32 	%f69, %f68, %f67;
	ld.shared.f32 	%f70, [_ZZ19gaussianEliminationPfS_E8shared_A+48];
	div.rn.f32 	%f71, %f69, %f70;
	st.shared.f32 	[_ZZ19gaussianEliminationPfS_E8shared_B+8], %f71;
	ld.shared.f32 	%f72, [_ZZ19gaussianEliminationPfS_E8shared_A+28];
	fma.rn.f32 	%f73, %f72, %f71, 0f00000000;
	ld.shared.f32 	%f74, [_ZZ19gaussianEliminationPfS_E8shared_A+32];
	fma.rn.f32 	%f75, %f74, %f65, %f73;
	ld.shared.f32 	%f76, [_ZZ19gaussianEliminationPfS_E8shared_A+36];
	sub.f32 	%f77, %f76, %f75;
	ld.shared.f32 	%f78, [_ZZ19gaussianEliminationPfS_E8shared_A+24];
	div.rn.f32 	%f79, %f77, %f78;
	st.shared.f32 	[_ZZ19gaussianEliminationPfS_E8shared_B+4], %f79;
	ld.shared.f32 	%f80, [_ZZ19gaussianEliminationPfS_E8shared_A+4];
	fma.rn.f32 	%f81, %f80, %f79, 0f00000000;
	ld.shared.f32 	%f82, [_ZZ19gaussianEliminationPfS_E8shared_A+8];
	fma.rn.f32 	%f83, %f82, %f71, %f81;
	ld.shared.f32 	%f84, [_ZZ19gaussianEliminationPfS_E8shared_A+12];
	fma.rn.f32 	%f85, %f84, %f65, %f83;
	ld.shared.f32 	%f86, [_ZZ19gaussianEliminationPfS_E8shared_A+16];
	sub.f32 	%f87, %f86, %f85;
	ld.shared.f32 	%f88, [_ZZ19gaussianEliminationPfS_E8shared_A];
	div.rn.f32 	%f89, %f87, %f88;
	st.shared.f32 	[_ZZ19gaussianEliminationPfS_E8shared_B], %f89;
$L__BB0_10:
	bar.sync 	0;
	ld.shared.f32 	%f90, [%r3];
	st.global.f32 	[%rd1], %f90;
	ret;

}


// ===== COMPILED SASS (sm_100) =====

	.target	sm_100

	.elftype	@"ET_EXEC"


//--------------------- .note.nv.tkinfo           --------------------------
	.section	.note.nv.tkinfo,"",@"SHT_NOTE"
	.sectionflags	@"SHF_NOTE_NV_TKINFO"
	.tkinfo
        /*0018*/ 	.word	0x00000002
        /*0030*/ 	.string	""
        /*0030*/ 	.string	"ptxas"
        /*0030*/ 	.string	"Cuda compilation tools, release 13.0, V13.0.88"
        /*0030*/ 	.string	"Build cuda_13.0.r13.0/compiler.36424714_0"
        /*0030*/ 	.string	"-arch sm_100 -m 64 "



//--------------------- .note.nv.cuinfo           --------------------------
	.section	.note.nv.cuinfo,"",@"SHT_NOTE"
	.sectionflags	@"SHF_NOTE_NV_CUINFO"
        /*0018*/ 	.short	0x0002
        /*001a*/ 	.short	0x0064
        /*001c*/ 	.short	0x0082
	.zero		2


//--------------------- .nv.info                  --------------------------
	.section	.nv.info,"",@"SHT_CUDA_INFO"
	.align	4


	//----- nvinfo : EIATTR_REGCOUNT
	.align		4
        /*0000*/ 	.byte	0x04, 0x2f
        /*0002*/ 	.short	(.L_1 - .L_0)
	.align		4
.L_0:
        /*0004*/ 	.word	index@(_Z19gaussianEliminationPfS_)
        /*0008*/ 	.word	0x00000014


	//----- nvinfo : EIATTR_FRAME_SIZE
	.align		4
.L_1:
        /*000c*/ 	.byte	0x04, 0x11
        /*000e*/ 	.short	(.L_3 - .L_2)
	.align		4
.L_2:
        /*0010*/ 	.word	index@($__internal_0_$__cuda_sm3x_div_rn_noftz_f32_slowpath)
        /*0014*/ 	.word	0x00000000


	//----- nvinfo : EIATTR_FRAME_SIZE
	.align		4
.L_3:
        /*0018*/ 	.byte	0x04, 0x11
        /*001a*/ 	.short	(.L_5 - .L_4)
	.align		4
.L_4:
        /*001c*/ 	.word	index@(_Z19gaussianEliminationPfS_)
        /*0020*/ 	.word	0x00000000


	//----- nvinfo : EIATTR_MIN_STACK_SIZE
	.align		4
.L_5:
        /*0024*/ 	.byte	0x04, 0x12
        /*0026*/ 	.short	(.L_7 - .L_6)
	.align		4
.L_6:
        /*0028*/ 	.word	index@(_Z19gaussianEliminationPfS_)
        /*002c*/ 	.word	0x00000000
.L_7:


//--------------------- .nv.compat                --------------------------
	.section	.nv.compat,"",@"SHT_CUDA_COMPAT_INFO"
	.align	4
        /*0000*/ 	.byte	0x02, 0x09, 0x00, 0x00, 0x02, 0x02, 0x01, 0x00, 0x02, 0x05, 0x05, 0x00, 0x03, 0x07, 0x01, 0x01
        /*0010*/ 	.byte	0x02, 0x03, 0x00, 0x00, 0x02, 0x06, 0x01, 0x00, 0x04, 0x0b, 0x08, 0x00, 0x01, 0x00, 0x00, 0x00
        /*0020*/ 	.byte	0x00, 0x00, 0x00, 0x00


//--------------------- .nv.info._Z19gaussianEliminationPfS_ --------------------------
	.section	.nv.info._Z19gaussianEliminationPfS_,"",@"SHT_CUDA_INFO"
	.sectionflags	@""
	.align	4


	//----- nvinfo : EIATTR_CUDA_API_VERSION
	.align		4
        /*0000*/ 	.byte	0x04, 0x37
        /*0002*/ 	.short	(.L_9 - .L_8)
.L_8:
        /*0004*/ 	.word	0x00000082


	//----- nvinfo : EIATTR_KPARAM_INFO
	.align		4
.L_9:
        /*0008*/ 	.byte	0x04, 0x17
        /*000a*/ 	.short	(.L_11 - .L_10)
.L_10:
        /*000c*/ 	.word	0x00000000
        /*0010*/ 	.short	0x0001
        /*0012*/ 	.short	0x0008
        /*0014*/ 	.byte	0x00, 0xf5, 0x21, 0x00


	//----- nvinfo : EIATTR_KPARAM_INFO
	.align		4
.L_11:
        /*0018*/ 	.byte	0x04, 0x17
        /*001a*/ 	.short	(.L_13 - .L_12)
.L_12:
        /*001c*/ 	.word	0x00000000
        /*0020*/ 	.short	0x0000
        /*0022*/ 	.short	0x0000
        /*0024*/ 	.byte	0x00, 0xf5, 0x21, 0x00


	//----- nvinfo : EIATTR_SPARSE_MMA_MASK
	.align		4
.L_13:
        /*0028*/ 	.byte	0x03, 0x50
        /*002a*/ 	.short	0x0000


	//----- nvinfo : EIATTR_MAXREG_COUNT
	.align		4
        /*002c*/ 	.byte	0x03, 0x1b
        /*002e*/ 	.short	0x00ff


	//----- nvinfo : EIATTR_NUM_BARRIERS
	.align		4
        /*0030*/ 	.byte	0x02, 0x4c
        /*0032*/ 	.byte	0x01
	.zero		1


	//----- nvinfo : EIATTR_MERCURY_ISA_VERSION
	.align		4
        /*0034*/ 	.byte	0x03, 0x5f
        /*0036*/ 	.short	0x0101


	//----- nvinfo : EIATTR_UNUSED_LOAD_BYTE_OFFSET
	.align		4
        /*0038*/ 	.byte	0x04, 0x44
        /*003a*/ 	.short	(.L_15 - .L_14)


	//   ....[0]....
.L_14:
        /*003c*/ 	.word	0x00000c50
        /*0040*/ 	.word	0x00000fff


	//----- nvinfo : EIATTR_VRC_CTA_INIT_COUNT
	.align		4
.L_15:
        /*0044*/ 	.byte	0x02, 0x4a
	.zero		1
	.zero		1


	//----- nvinfo : EIATTR_EXIT_INSTR_OFFSETS
	.align		4
        /*0048*/ 	.byte	0x04, 0x1c
        /*004a*/ 	.short	(.L_17 - .L_16)


	//   ....[0]....
.L_16:
        /*004c*/ 	.word	0x000010c0


	//----- nvinfo : EIATTR_CRS_STACK_SIZE
	.align		4
.L_17:
        /*0050*/ 	.byte	0x04, 0x1e
        /*0052*/ 	.short	(.L_19 - .L_18)
.L_18:
        /*0054*/ 	.word	0x00000000


	//----- nvinfo : EIATTR_CBANK_PARAM_SIZE
	.align		4
.L_19:
        /*0058*/ 	.byte	0x03, 0x19
        /*005a*/ 	.short	0x0010


	//----- nvinfo : EIATTR_PARAM_CBANK
	.align		4
        /*005c*/ 	.byte	0x04, 0x0a
        /*005e*/ 	.short	(.L_21 - .L_20)
	.align		4
.L_20:
        /*0060*/ 	.word	index@(.nv.constant0._Z19gaussianEliminationPfS_)
        /*0064*/ 	.short	0x0380
        /*0066*/ 	.short	0x0010


	//----- nvinfo : EIATTR_SW_WAR
	.align		4
.L_21:
        /*0068*/ 	.byte	0x04, 0x36
        /*006a*/ 	.short	(.L_23 - .L_22)
.L_22:
        /*006c*/ 	.word	0x00000008
.L_23:


//--------------------- .nv.callgraph             --------------------------
	.section	.nv.callgraph,"",@"SHT_CUDA_CALLGRAPH"
	.align	4
	.sectionentsize	8
	.align		4
        /*0000*/ 	.word	0x00000000
	.align		4
        /*0004*/ 	.word	0xffffffff
	.align		4
        /*0008*/ 	.word	0x00000000
	.align		4
        /*000c*/ 	.word	0xfffffffe
	.align		4
        /*0010*/ 	.word	0x00000000
	.align		4
        /*0014*/ 	.word	0xfffffffd
	.align		4
        /*0018*/ 	.word	0x00000000
	.align		4
        /*001c*/ 	.word	0xfffffffc


//--------------------- .text._Z19gaussianEliminationPfS_ --------------------------
	.section	.text._Z19gaussianEliminationPfS_,"ax",@progbits
	.align	128
        .global         _Z19gaussianEliminationPfS_
        .type           _Z19gaussianEliminationPfS_,@function
        .size           _Z19gaussianEliminationPfS_,(.L_x_38 - _Z19gaussianEliminationPfS_)
        .other          _Z19gaussianEliminationPfS_,@"STO_CUDA_ENTRY STV_DEFAULT"
_Z19gaussianEliminationPfS_:
.text._Z19gaussianEliminationPfS_:
[----:B------:R-:W-:Y:S01]  /*0000*/  LDC R1, c[0x0][0x37c] ;  /* 0x0000df00ff017b82 */ /* 0x000fe20000000800 */
[----:B------:R-:W0:Y:S07]  /*0010*/  S2R R7, SR_TID.Y ;  /* 0x0000000000077919 */ /* 0x000e2e0000002200 */
[----:B------:R-:W1:Y:S01]  /*0020*/  LDC.64 R10, c[0x0][0x380] ;  /* 0x0000e000ff0a7b82 */ /* 0x000e620000000a00 */
[----:B------:R-:W2:Y:S01]  /*0030*/  LDCU.64 UR6, c[0x0][0x358] ;  /* 0x00006b00ff0677ac */ /* 0x000ea20008000a00 */
[----:B------:R-:W0:Y:S01]  /*0040*/  S2R R6, SR_TID.X ;  /* 0x0000000000067919 */ /* 0x000e220000002100 */
[----:B------:R-:W3:Y:S05]  /*0050*/  S2R R9, SR_CTAID.X ;  /* 0x0000000000097919 */ /* 0x000eea0000002500 */
[----:B------:R-:W4:Y:S01]  /*0060*/  LDC.64 R4, c[0x0][0x388] ;  /* 0x0000e200ff047b82 */ /* 0x000f220000000a00 */
[----:B0-----:R-:W-:-:S04]  /*0070*/  LEA R0, R7, R6, 0x2 ;  /* 0x0000000607007211 */ /* 0x001fc800078e10ff */
[C---:B---3--:R-:W-:Y:S01]  /*0080*/  LEA R3, R9.reuse, R0, 0x4 ;  /* 0x0000000009037211 */ /* 0x048fe200078e20ff */
[----:B------:R-:W-:-:S04]  /*0090*/  IMAD R9, R9, 0x4, R7 ;  /* 0x0000000409097824 */ /* 0x000fc800078e0207 */
[----:B-1----:R-:W-:-:S04]  /*00a0*/  IMAD.WIDE.U32 R10, R3, 0x4, R10 ;  /* 0x00000004030a7825 */ /* 0x002fc800078e000a */
[----:B----4-:R-:W-:Y:S02]  /*00b0*/  IMAD.WIDE.U32 R4, R9, 0x4, R4 ;  /* 0x0000000409047825 */ /* 0x010fe400078e0004 */
[----:B--2---:R-:W2:Y:S04]  /*00c0*/  LDG.E R10, desc[UR6][R10.64] ;  /* 0x000000060a0a7981 */ /* 0x004ea8000c1e1900 */
[----:B------:R-:W3:Y:S01]  /*00d0*/  LDG.E R9, desc[UR6][R4.64] ;  /* 0x0000000604097981 */ /* 0x000ee2000c1e1900 */
[----:B------:R-:W0:Y:S01]  /*00e0*/  S2UR UR5, SR_CgaCtaId ;  /* 0x00000000000579c3 */ /* 0x000e220000008800 */
[----:B------:R-:W-:Y:S01]  /*00f0*/  UMOV UR4, 0x400 ;  /* 0x0000040000047882 */ /* 0x000fe20000000000 */
[----:B------:R-:W-:Y:S01]  /*0100*/  ISETP.NE.AND P0, PT, R7, RZ, PT ;  /* 0x000000ff0700720c */ /* 0x000fe20003f05270 */
[----:B------:R-:W-:Y:S01]  /*0110*/  BSSY.RECONVERGENT B2, `(.L_x_0) ;  /* 0x0000032000027945 */ /* 0x000fe20003800200 */
[----:B0-----:R-:W-:-:S02]  /*0120*/  ULEA UR8, UR5, UR4, 0x18 ;  /* 0x0000000405087291 */ /* 0x001fc4000f8ec0ff */
[----:B------:R-:W-:-:S04]  /*0130*/  UIADD3 UR4, UPT, UPT, UR4, 0x50, URZ ;  /* 0x0000005004047890 */ /* 0x000fc8000fffe0ff */
[----:B------:R-:W-:Y:S01]  /*0140*/  MOV R2, UR8 ;  /* 0x0000000800027c02 */ /* 0x000fe20008000f00 */
[----:B------:R-:W-:-:S04]  /*0150*/  ULEA UR4, UR5, UR4, 0x18 ;  /* 0x0000000405047291 */ /* 0x000fc8000f8ec0ff */
[----:B------:R-:W-:-:S05]  /*0160*/  IMAD R8, R7, 0x14, R2 ;  /* 0x0000001407087824 */ /* 0x000fca00078e0202 */
[----:B------:R-:W-:Y:S02]  /*0170*/  LEA R3, R6, R8, 0x2 ;  /* 0x0000000806037211 */ /* 0x000fe400078e10ff */
[----:B------:R-:W-:-:S03]  /*0180*/  LEA R6, R7, UR4, 0x2 ;  /* 0x0000000407067c11 */ /* 0x000fc6000f8e10ff */
[----:B--2---:R0:W-:Y:S04]  /*0190*/  STS [R3], R10 ;  /* 0x0000000a03007388 */ /* 0x0041e80000000800 */
[----:B---3--:R0:W-:Y:S01]  /*01a0*/  STS [R6], R9 ;  /* 0x0000000906007388 */ /* 0x0081e20000000800 */
[----:B------:R-:W-:Y:S06]  /*01b0*/  BAR.SYNC.DEFER_BLOCKING 0x0 ;  /* 0x0000000000007b1d */ /* 0x000fec0000010000 */
[----:B------:R-:W-:Y:S05]  /*01c0*/  @!P0 BRA `(.L_x_1) ;  /* 0x0000000000988947 */ /* 0x000fea0003800000 */
[----:B------:R-:W0:Y:S01]  /*01d0*/  LDS R11, [R2] ;  /* 0x00000000020b7984 */ /* 0x000e220000000800 */
[----:B------:R-:W-:Y:S03]  /*01e0*/  BSSY.RECONVERGENT B3, `(.L_x_2) ;  /* 0x000000e000037945 */ /* 0x000fe60003800200 */
[----:B------:R-:W1:Y:S01]  /*01f0*/  LDS R0, [R8] ;  /* 0x0000000008007984 */ /* 0x000e620000000800 */
[----:B0-----:R-:W0:Y:S08]  /*0200*/  MUFU.RCP R10, R11 ;  /* 0x0000000b000a7308 */ /* 0x001e300000001000 */
[----:B-1----:R-:W1:Y:S01]  /*0210*/  FCHK P0, R0, R11 ;  /* 0x0000000b00007302 */ /* 0x002e620000000000 */
[----:B0-----:R-:W-:-:S04]  /*0220*/  FFMA R3, -R11, R10, 1 ;  /* 0x3f8000000b037423 */ /* 0x001fc8000000010a */
[----:B------:R-:W-:-:S04]  /*0230*/  FFMA R3, R10, R3, R10 ;  /* 0x000000030a037223 */ /* 0x000fc8000000000a */
[----:B------:R-:W-:-:S04]  /*0240*/  FFMA R10, R0, R3, RZ ;  /* 0x00000003000a7223 */ /* 0x000fc800000000ff */
[----:B------:R-:W-:-:S04]  /*0250*/  FFMA R9, -R11, R10, R0 ;  /* 0x0000000a0b097223 */ /* 0x000fc80000000100 */
[----:B------:R-:W-:Y:S01]  /*0260*/  FFMA R3, R3, R9, R10 ;  /* 0x0000000903037223 */ /* 0x000fe2000000000a */
[----:B-1----:R-:W-:Y:S06]  /*0270*/  @!P0 BRA `(.L_x_3) ;  /* 0x0000000000108947 */ /* 0x002fec0003800000 */
[----:B------:R-:W-:Y:S01]  /*0280*/  IMAD.MOV.U32 R3, RZ, RZ, R11 ;  /* 0x000000ffff037224 */ /* 0x000fe200078e000b */
[----:B------:R-:W-:-:S07]  /*0290*/  MOV R9, 0x2b0 ;  /* 0x000002b000097802 */ /* 0x000fce0000000f00 */
[----:B------:R-:W-:Y:S05]  /*02a0*/  CALL.REL.NOINC `($__internal_0_$__cuda_sm3x_div_rn_noftz_f32_slowpath) ;  /* 0x0000000c00887944 */ /* 0x000fea0003c00000 */
[----:B------:R-:W-:-:S07]  /*02b0*/  MOV R3, R10 ;  /* 0x0000000a00037202 */ /* 0x000fce0000000f00 */
.L_x_3:
[----:B------:R-:W-:Y:S05]  /*02c0*/  BSYNC.RECONVERGENT B3 ;  /* 0x0000000000037941 */ /* 0x000fea0003800200 */
.L_x_2:
[----:B------:R-:W0:Y:S01]  /*02d0*/  S2UR UR5, SR_CgaCtaId ;  /* 0x00000000000579c3 */ /* 0x000e220000008800 */
[----:B------:R-:W-:Y:S01]  /*02e0*/  UMOV UR4, 0x400 ;  /* 0x0000040000047882 */ /* 0x000fe20000000000 */
[----:B------:R-:W-:Y:S01]  /*02f0*/  FFMA R11, R11, -R3, R0 ;  /* 0x800000030b0b7223 */ /* 0x000fe20000000000 */
[----:B------:R-:W-:Y:S04]  /*0300*/  LDS R9, [R8+0x4] ;  /* 0x0000040008097984 */ /* 0x000fe80000000800 */
[----:B------:R-:W-:Y:S04]  /*0310*/  STS [R8], R11 ;  /* 0x0000000b08007388 */ /* 0x000fe80000000800 */
[----:B------:R-:W-:Y:S04]  /*0320*/  LDS R13, [R8+0x8] ;  /* 0x00000800080d7984 */ /* 0x000fe80000000800 */
[----:B------:R-:W-:Y:S04]  /*0330*/  LDS R15, [R8+0xc] ;  /* 0x00000c00080f7984 */ /* 0x000fe80000000800 */
[----:B------:R-:W-:Y:S01]  /*0340*/  LDS R11, [R8+0x10] ;  /* 0x00001000080b7984 */ /* 0x000fe20000000800 */
[----:B0-----:R-:W-:-:S06]  /*0350*/  ULEA UR4, UR5, UR4, 0x18 ;  /* 0x0000000405047291 */ /* 0x001fcc000f8ec0ff */
[----:B------:R-:W-:-:S05]  /*0360*/  MOV R2, UR4 ;  /* 0x0000000400027c02 */ /* 0x000fca0008000f00 */
[----:B------:R-:W0:Y:S02]  /*0370*/  LDS R0, [R2+0x4] ;  /* 0x0000040002007984 */ /* 0x000e240000000800 */
[----:B0-----:R-:W-:-:S05]  /*0380*/  FFMA R9, R0, -R3, R9 ;  /* 0x8000000300097223 */ /* 0x001fca0000000009 */
[----:B------:R-:W-:Y:S04]  /*0390*/  STS [R8+0x4], R9 ;  /* 0x0000040908007388 */ /* 0x000fe80000000800 */
        /* <DEDUP_REMOVED lines=8> */
[----:B------:R1:W-:Y:S02]  /*0420*/  STS [R8+0x10], R11 ;  /* 0x0000100b08007388 */ /* 0x0003e40000000800 */
.L_x_1:
[----:B------:R-:W-:Y:S05]  /*0430*/  BSYNC.RECONVERGENT B2 ;  /* 0x0000000000027941 */ /* 0x000fea0003800200 */
.L_x_0:
[----:B------:R-:W-:Y:S01]  /*0440*/  BAR.SYNC.DEFER_BLOCKING 0x0 ;  /* 0x0000000000007b1d */ /* 0x000fe20000010000 */
[----:B------:R-:W-:-:S05]  /*0450*/  ISETP.GE.U32.AND P0, PT, R7, 0x2, PT ;  /* 0x000000020700780c */ /* 0x000fca0003f06070 */
[----:B------:R-:W-:Y:S08]  /*0460*/  BSSY.RECONVERGENT B2, `(.L_x_4) ;  /* 0x0000024000027945 */ /* 0x000ff00003800200 */
[----:B------:R-:W-:Y:S05]  /*0470*/  @!P0 BRA `(.L_x_5) ;  /* 0x0000000000888947 */ /* 0x000fea0003800000 */
[----:B-1----:R-:W0:Y:S01]  /*0480*/  LDS R11, [R2+0x18] ;  /* 0x00001800020b7984 */ /* 0x002e220000000800 */
[----:B------:R-:W-:Y:S03]  /*0490*/  BSSY.RECONVERGENT B3, `(.L_x_6) ;  /* 0x000000e000037945 */ /* 0x000fe60003800200 */
[----:B------:R-:W1:Y:S01]  /*04a0*/  LDS R0, [R8+0x4] ;  /* 0x0000040008007984 */ /* 0x000e620000000800 */
        /* <DEDUP_REMOVED lines=12> */
.L_x_7:
[----:B------:R-:W-:Y:S05]  /*0570*/  BSYNC.RECONVERGENT B3 ;  /* 0x0000000000037941 */ /* 0x000fea0003800200 */
.L_x_6:
[----:B------:R-:W0:Y:S01]  /*0580*/  S2UR UR5, SR_CgaCtaId ;  /* 0x00000000000579c3 */ /* 0x000e220000008800 */
[----:B------:R-:W-:Y:S01]  /*0590*/  UMOV UR4, 0x400 ;  /* 0x0000040000047882 */ /* 0x000fe20000000000 */
[----:B------:R-:W-:Y:S01]  /*05a0*/  FFMA R11, R11, -R3, R0 ;  /* 0x800000030b0b7223 */ /* 0x000fe20000000000 */
[----:B------:R-:W-:Y:S04]  /*05b0*/  LDS R9, [R8+0x8] ;  /* 0x0000080008097984 */ /* 0x000fe80000000800 */
[----:B------:R-:W-:Y:S04]  /*05c0*/  STS [R8+0x4], R11 ;  /* 0x0000040b08007388 */ /* 0x000fe80000000800 */
        /* <DEDUP_REMOVED lines=13> */
.L_x_5:
[----:B------:R-:W-:Y:S05]  /*06a0*/  BSYNC.RECONVERGENT B2 ;  /* 0x0000000000027941 */ /* 0x000fea0003800200 */
.L_x_4:
        /* <DEDUP_REMOVED lines=17> */
[----:B--2---:R-:W-:Y:S05]  /*07c0*/  CALL.REL.NOINC `($__internal_0_$__cuda_sm3x_div_rn_noftz_f32_slowpath) ;  /* 0x0000000800407944 */ /* 0x004fea0003c00000 */
[----:B------:R-:W-:-:S07]  /*07d0*/  MOV R3, R10 ;  /* 0x0000000a00037202 */ /* 0x000fce0000000f00 */
.L_x_11:
[----:B------:R-:W-:Y:S05]  /*07e0*/  BSYNC.RECONVERGENT B3 ;  /* 0x0000000000037941 */ /* 0x000fea0003800200 */
.L_x_10:
[----:B------:R-:W0:Y:S01]  /*07f0*/  S2UR UR5, SR_CgaCtaId ;  /* 0x00000000000579c3 */ /* 0x000e220000008800 */
[----:B------:R-:W-:Y:S01]  /*0800*/  UMOV UR4, 0x400 ;  /* 0x0000040000047882 */ /* 0x000fe20000000000 */
[----:B------:R-:W-:Y:S01]  /*0810*/  FFMA R11, R11, -R3, R0 ;  /* 0x800000030b0b7223 */ /* 0x000fe20000000000 */
[----:B------:R-:W-:Y:S04]  /*0820*/  LDS R9, [R8+0xc] ;  /* 0x00000c0008097984 */ /* 0x000fe80000000800 */
[----:B------:R-:W-:Y:S04]  /*0830*/  STS [R8+0x8], R11 ;  /* 0x0000080b08007388 */ /* 0x000fe80000000800 */
        /* <DEDUP_REMOVED lines=8> */
[----:B------:R3:W-:Y:S02]  /*08c0*/  STS [R8+0x10], R13 ;  /* 0x0000100d08007388 */ /* 0x0007e40000000800 */
.L_x_9:
[----:B------:R-:W-:Y:S05]  /*08d0*/  BSYNC.RECONVERGENT B2 ;  /* 0x0000000000027941 */ /* 0x000fea0003800200 */
.L_x_8:
        /* <DEDUP_REMOVED lines=17> */
[----:B--23--:R-:W-:Y:S05]  /*09f0*/  CALL.REL.NOINC `($__internal_0_$__cuda_sm3x_div_rn_noftz_f32_slowpath) ;  /* 0x0000000400b47944 */ /* 0x00cfea0003c00000 */
[----:B------:R-:W-:-:S07]  /*0a00*/  MOV R3, R10 ;  /* 0x0000000a00037202 */ /* 0x000fce0000000f00 */
.L_x_15:
[----:B------:R-:W-:Y:S05]  /*0a10*/  BSYNC.RECONVERGENT B3 ;  /* 0x0000000000037941 */ /* 0x000fea0003800200 */
.L_x_14:
[----:B------:R-:W0:Y:S01]  /*0a20*/  S2UR UR5, SR_CgaCtaId ;  /* 0x00000000000579c3 */ /* 0x000e220000008800 */
[----:B------:R-:W-:Y:S01]  /*0a30*/  UMOV UR4, 0x400 ;  /* 0x0000040000047882 */ /* 0x000fe20000000000 */
[----:B------:R-:W-:Y:S01]  /*0a40*/  FFMA R11, R11, -R3, R0 ;  /* 0x800000030b0b7223 */ /* 0x000fe20000000000 */
[----:B------:R-:W-:Y:S04]  /*0a50*/  LDS R9, [R8+0x10] ;  /* 0x0000100008097984 */ /* 0x000fe80000000800 */
[----:B------:R-:W-:Y:S01]  /*0a60*/  STS [R8+0xc], R11 ;  /* 0x00000c0b08007388 */ /* 0x000fe20000000800 */
[----:B0-----:R-:W-:-:S06]  /*0a70*/  ULEA UR4, UR5, UR4, 0x18 ;  /* 0x0000000405047291 */ /* 0x001fcc000f8ec0ff */
[----:B------:R-:W-:-:S05]  /*0a80*/  MOV R2, UR4 ;  /* 0x0000000400027c02 */ /* 0x000fca0008000f00 */
[----:B------:R-:W0:Y:S02]  /*0a90*/  LDS R0, [R2+0x4c] ;  /* 0x00004c0002007984 */ /* 0x000e240000000800 */
[----:B0-----:R-:W-:-:S05]  /*0aa0*/  FFMA R9, R0, -R3, R9 ;  /* 0x8000000300097223 */ /* 0x001fca0000000009 */
[----:B------:R4:W-:Y:S02]  /*0ab0*/  STS [R8+0x10], R9 ;  /* 0x0000100908007388 */ /* 0x0009e40000000800 */
.L_x_13:
[----:B------:R-:W-:Y:S05]  /*0ac0*/  BSYNC.RECONVERGENT B2 ;  /* 0x0000000000027941 */ /* 0x000fea0003800200 */
.L_x_12:
[----:B------:R-:W-:Y:S01]  /*0ad0*/  BAR.SYNC.DEFER_BLOCKING 0x0 ;  /* 0x0000000000007b1d */ /* 0x000fe20000010000 */
[----:B------:R-:W-:-:S05]  /*0ae0*/  ISETP.NE.AND P0, PT, R7, 0x3, PT ;  /* 0x000000030700780c */ /* 0x000fca0003f05270 */
[----:B------:R-:W-:Y:S08]  /*0af0*/  BSSY.RECONVERGENT B2, `(.L_x_16) ;  /* 0x0000059000027945 */ /* 0x000ff00003800200 */
[----:B------:R-:W-:Y:S05]  /*0b00*/  @P0 BRA `(.L_x_17) ;  /* 0x00000004005c0947 */ /* 0x000fea0003800000 */
[----:B01----:R-:W0:Y:S01]  /*0b10*/  LDS.64 R10, [R2+0x48] ;  /* 0x00004800020a7984 */ /* 0x003e220000000a00 */
[----:B------:R-:W-:Y:S01]  /*0b20*/  BSSY.RECONVERGENT B3, `(.L_x_18) ;  /* 0x000000e000037945 */ /* 0x000fe20003800200 */
[----:B0-----:R-:W0:Y:S08]  /*0b30*/  MUFU.RCP R3, R10 ;  /* 0x0000000a00037308 */ /* 0x001e300000001000 */
[----:B------:R-:W1:Y:S01]  /*0b40*/  FCHK P0, R11, R10 ;  /* 0x0000000a0b007302 */ /* 0x000e620000000000 */
[----:B0-----:R-:W-:-:S04]  /*0b50*/  FFMA R0, R3, -R10, 1 ;  /* 0x3f80000003007423 */ /* 0x001fc8000000080a */
[----:B------:R-:W-:-:S04]  /*0b60*/  FFMA R0, R3, R0, R3 ;  /* 0x0000000003007223 */ /* 0x000fc80000000003 */
[----:B------:R-:W-:-:S04]  /*0b70*/  FFMA R3, R11, R0, RZ ;  /* 0x000000000b037223 */ /* 0x000fc800000000ff */
[----:B--234-:R-:W-:-:S04]  /*0b80*/  FFMA R8, R3, -R10, R11 ;  /* 0x8000000a03087223 */ /* 0x01cfc8000000000b */
[----:B------:R-:W-:Y:S01]  /*0b90*/  FFMA R8, R0, R8, R3 ;  /* 0x0000000800087223 */ /* 0x000fe20000000003 */
[----:B-1----:R-:W-:Y:S06]  /*0ba0*/  @!P0 BRA `(.L_x_19) ;  /* 0x0000000000148947 */ /* 0x002fec0003800000 */
[----:B------:R-:W-:Y:S01]  /*0bb0*/  IMAD.MOV.U32 R0, RZ, RZ, R11 ;  /* 0x000000ffff007224 */ /* 0x000fe200078e000b */
[----:B------:R-:W-:Y:S02]  /*0bc0*/  MOV R3, R10 ;  /* 0x0000000a00037202 */ /* 0x000fe40000000f00 */
[----:B------:R-:W-:-:S07]  /*0bd0*/  MOV R9, 0xbf0 ;  /* 0x00000bf000097802 */ /* 0x000fce0000000f00 */
[----:B------:R-:W-:Y:S05]  /*0be0*/  CALL.REL.NOINC `($__internal_0_$__cuda_sm3x_div_rn_noftz_f32_slowpath) ;  /* 0x0000000400387944 */ /* 0x000fea0003c00000 */
[----:B------:R-:W-:-:S07]  /*0bf0*/  MOV R8, R10 ;  /* 0x0000000a00087202 */ /* 0x000fce0000000f00 */
.L_x_19:
[----:B------:R-:W-:Y:S05]  /*0c00*/  BSYNC.RECONVERGENT B3 ;  /* 0x0000000000037941 */ /* 0x000fea0003800200 */
.L_x_18:
[----:B------:R-:W0:Y:S01]  /*0c10*/  S2UR UR5, SR_CgaCtaId ;  /* 0x00000000000579c3 */ /* 0x000e220000008800 */
[----:B------:R-:W-:Y:S01]  /*0c20*/  UMOV UR4, 0x400 ;  /* 0x0000040000047882 */ /* 0x000fe20000000000 */
[----:B------:R-:W-:Y:S01]  /*0c30*/  BSSY.RECONVERGENT B3, `(.L_x_20) ;  /* 0x0000012000037945 */ /* 0x000fe20003800200 */
[----:B0-----:R-:W-:-:S09]  /*0c40*/  ULEA UR4, UR5, UR4, 0x18 ;  /* 0x0000000405047291 */ /* 0x001fd2000f8ec0ff */
[----:B------:R-:W0:Y:S04]  /*0c50*/  LDS.128 R12, [UR4+0x30] ;  /* 0x00003004ff0c7984 */ /* 0x000e280008000c00 */
[----:B------:R1:W-:Y:S01]  /*0c60*/  STS [UR4+0x5c], R8 ;  /* 0x00005c08ff007988 */ /* 0x0003e20008000804 */
[----:B0-----:R-:W0:Y:S01]  /*0c70*/  MUFU.RCP R3, R12 ;  /* 0x0000000c00037308 */ /* 0x001e220000001000 */
[----:B------:R-:W-:-:S04]  /*0c80*/  FFMA R13, R13, R8, RZ ;  /* 0x000000080d0d7223 */ /* 0x000fc800000000ff */
[----:B------:R-:W-:-:S04]  /*0c90*/  FADD R0, -R13, R14 ;  /* 0x0000000e0d007221 */ /* 0x000fc80000000100 */
[----:B------:R-:W2:Y:S01]  /*0ca0*/  FCHK P0, R0, R12 ;  /* 0x0000000c00007302 */ /* 0x000ea20000000000 */
[----:B0-----:R-:W-:-:S04]  /*0cb0*/  FFMA R2, R3, -R12, 1 ;  /* 0x3f80000003027423 */ /* 0x001fc8000000080c */
[----:B------:R-:W-:-:S04]  /*0cc0*/  FFMA R3, R3, R2, R3 ;  /* 0x0000000203037223 */ /* 0x000fc80000000003 */
[----:B------:R-:W-:-:S04]  /*0cd0*/  FFMA R7, R0, R3, RZ ;  /* 0x0000000300077223 */ /* 0x000fc800000000ff */
[----:B------:R-:W-:-:S04]  /*0ce0*/  FFMA R2, R7, -R12, R0 ;  /* 0x8000000c07027223 */ /* 0x000fc80000000000 */
[----:B------:R-:W-:Y:S01]  /*0cf0*/  FFMA R7, R3, R2, R7 ;  /* 0x0000000203077223 */ /* 0x000fe20000000007 */
[----:B-12---:R-:W-:Y:S06]  /*0d00*/  @!P0 BRA `(.L_x_21) ;  /* 0x0000000000108947 */ /* 0x006fec0003800000 */
[----:B------:R-:W-:Y:S01]  /*0d10*/  IMAD.MOV.U32 R3, RZ, RZ, R12 ;  /* 0x000000ffff037224 */ /* 0x000fe200078e000c */
[----:B------:R-:W-:-:S07]  /*0d20*/  MOV R9, 0xd40 ;  /* 0x00000d4000097802 */ /* 0x000fce0000000f00 */
[----:B------:R-:W-:Y:S05]  /*0d30*/  CALL.REL.NOINC `($__internal_0_$__cuda_sm3x_div_rn_noftz_f32_slowpath) ;  /* 0x0000000000e47944 */ /* 0x000fea0003c00000 */
[----:B------:R-:W-:-:S07]  /*0d40*/  MOV R7, R10 ;  /* 0x0000000a00077202 */ /* 0x000fce0000000f00 */
.L_x_21:
[----:B------:R-:W-:Y:S05]  /*0d50*/  BSYNC.RECONVERGENT B3 ;  /* 0x0000000000037941 */ /* 0x000fea0003800200 */
.L_x_20:
[----:B------:R-:W0:Y:S01]  /*0d60*/  S2UR UR5, SR_CgaCtaId ;  /* 0x00000000000579c3 */ /* 0x000e220000008800 */
[----:B------:R-:W-:Y:S01]  /*0d70*/  UMOV UR4, 0x400 ;  /* 0x0000040000047882 */ /* 0x000fe20000000000 */
[----:B------:R-:W-:Y:S01]  /*0d80*/  BSSY.RECONVERGENT B3, `(.L_x_22) ;  /* 0x0000013000037945 */ /* 0x000fe20003800200 */
[----:B0-----:R-:W-:-:S09]  /*0d90*/  ULEA UR4, UR5, UR4, 0x18 ;  /* 0x0000000405047291 */ /* 0x001fd2000f8ec0ff */
[----:B------:R-:W0:Y:S04]  /*0da0*/  LDS.64 R2, [UR4+0x18] ;  /* 0x00001804ff027984 */ /* 0x000e280008000a00 */
[----:B------:R-:W1:Y:S04]  /*0db0*/  LDS.64 R10, [UR4+0x20] ;  /* 0x00002004ff0a7984 */ /* 0x000e680008000a00 */
[----:B------:R2:W-:Y:S01]  /*0dc0*/  STS [UR4+0x58], R7 ;  /* 0x00005807ff007988 */ /* 0x0005e20008000804 */
[----:B0-----:R-:W0:Y:S01]  /*0dd0*/  MUFU.RCP R9, R2 ;  /* 0x0000000200097308 */ /* 0x001e220000001000 */
[----:B------:R-:W-:-:S04]  /*0de0*/  FFMA R3, R3, R7, RZ ;  /* 0x0000000703037223 */ /* 0x000fc800000000ff */
[----:B-1----:R-:W-:-:S04]  /*0df0*/  FFMA R0, R10, R8, R3 ;  /* 0x000000080a007223 */ /* 0x002fc80000000003 */
[----:B------:R-:W-:-:S04]  /*0e00*/  FADD R0, -R0, R11 ;  /* 0x0000000b00007221 */ /* 0x000fc80000000100 */
[----:B------:R-:W1:Y:S01]  /*0e10*/  FCHK P0, R0, R2 ;  /* 0x0000000200007302 */ /* 0x000e620000000000 */
[----:B0-----:R-:W-:-:S04]  /*0e20*/  FFMA R10, R9, -R2, 1 ;  /* 0x3f800000090a7423 */ /* 0x001fc80000000802 */
[----:B------:R-:W-:-:S04]  /*0e30*/  FFMA R9, R9, R10, R9 ;  /* 0x0000000a09097223 */ /* 0x000fc80000000009 */
[----:B------:R-:W-:-:S04]  /*0e40*/  FFMA R3, R0, R9, RZ ;  /* 0x0000000900037223 */ /* 0x000fc800000000ff */
[----:B------:R-:W-:-:S04]  /*0e50*/  FFMA R10, R3, -R2, R0 ;  /* 0x80000002030a7223 */ /* 0x000fc80000000000 */
[----:B------:R-:W-:Y:S01]  /*0e60*/  FFMA R10, R9, R10, R3 ;  /* 0x0000000a090a7223 */ /* 0x000fe20000000003 */
[----:B-12---:R-:W-:Y:S06]  /*0e70*/  @!P0 BRA `(.L_x_23) ;  /* 0x00000000000c8947 */ /* 0x006fec0003800000 */
[----:B------:R-:W-:Y:S02]  /*0e80*/  MOV R3, R2 ;  /* 0x0000000200037202 */ /* 0x000fe40000000f00 */
[----:B------:R-:W-:-:S07]  /*0e90*/  MOV R9, 0xeb0 ;  /* 0x00000eb000097802 */ /* 0x000fce0000000f00 */
[----:B------:R-:W-:Y:S05]  /*0ea0*/  CALL.REL.NOINC `($__internal_0_$__cuda_sm3x_div_rn_noftz_f32_slowpath) ;  /* 0x0000000000887944 */ /* 0x000fea0003c00000 */
.L_x_23:
[----:B------:R-:W-:Y:S05]  /*0eb0*/  BSYNC.RECONVERGENT B3 ;  /* 0x0000000000037941 */ /* 0x000fea0003800200 */
.L_x_22:
[----:B------:R-:W0:Y:S01]  /*0ec0*/  S2UR UR5, SR_CgaCtaId ;  /* 0x00000000000579c3 */ /* 0x000e220000008800 */
[----:B------:R-:W-:Y:S01]  /*0ed0*/  UMOV UR4, 0x400 ;  /* 0x0000040000047882 */ /* 0x000fe20000000000 */
[----:B------:R-:W-:Y:S01]  /*0ee0*/  BSSY.RECONVERGENT B3, `(.L_x_24) ;  /* 0x0000015000037945 */ /* 0x000fe20003800200 */
[----:B0-----:R-:W-:-:S09]  /*0ef0*/  ULEA UR4, UR5, UR4, 0x18 ;  /* 0x0000000405047291 */ /* 0x001fd2000f8ec0ff */
[----:B------:R-:W0:Y:S04]  /*0f00*/  LDS.128 R12, [UR4] ;  /* 0x00000004ff0c7984 */ /* 0x000e280008000c00 */
[----:B------:R-:W1:Y:S04]  /*0f10*/  LDS R3, [UR4+0x10] ;  /* 0x00001004ff037984 */ /* 0x000e680008000800 */
[----:B------:R2:W-:Y:S01]  /*0f20*/  STS [UR4+0x54], R10 ;  /* 0x0000540aff007988 */ /* 0x0005e20008000804 */
[----:B0-----:R-:W0:Y:S01]  /*0f30*/  MUFU.RCP R9, R12 ;  /* 0x0000000c00097308 */ /* 0x001e220000001000 */
[----:B------:R-:W-:-:S04]  /*0f40*/  FFMA R0, R13, R10, RZ ;  /* 0x0000000a0d007223 */ /* 0x000fc800000000ff */
[----:B------:R-:W-:-:S04]  /*0f50*/  FFMA R7, R7, R14, R0 ;  /* 0x0000000e07077223 */ /* 0x000fc80000000000 */
[----:B------:R-:W-:-:S04]  /*0f60*/  FFMA R0, R8, R15, R7 ;  /* 0x0000000f08007223 */ /* 0x000fc80000000007 */
[----:B-1----:R-:W-:-:S04]  /*0f70*/  FADD R0, -R0, R3 ;  /* 0x0000000300007221 */ /* 0x002fc80000000100 */
        /* <DEDUP_REMOVED lines=10> */
[----:B------:R-:W-:-:S07]  /*1020*/  IMAD.MOV.U32 R2, RZ, RZ, R10 ;  /* 0x000000ffff027224 */ /* 0x000fce00078e000a */
.L_x_25:
[----:B------:R-:W-:Y:S05]  /*1030*/  BSYNC.RECONVERGENT B3 ;  /* 0x0000000000037941 */ /* 0x000fea0003800200 */
.L_x_24:
[----:B------:R-:W0:Y:S01]  /*1040*/  S2UR UR5, SR_CgaCtaId ;  /* 0x00000000000579c3 */ /* 0x000e220000008800 */
[----:B------:R-:W-:Y:S02]  /*1050*/  UMOV UR4, 0x400 ;  /* 0x0000040000047882 */ /* 0x000fe40000000000 */
[----:B0-----:R-:W-:-:S09]  /*1060*/  ULEA UR4, UR5, UR4, 0x18 ;  /* 0x0000000405047291 */ /* 0x001fd2000f8ec0ff */
[----:B------:R0:W-:Y:S03]  /*1070*/  STS [UR4+0x50], R2 ;  /* 0x00005002ff007988 */ /* 0x0001e60008000804 */
.L_x_17:
[----:B------:R-:W-:Y:S05]  /*1080*/  BSYNC.RECONVERGENT B2 ;  /* 0x0000000000027941 */ /* 0x000fea0003800200 */
.L_x_16:
[----:B------:R-:W-:Y:S06]  /*1090*/  BAR.SYNC.DEFER_BLOCKING 0x0 ;  /* 0x0000000000007b1d */ /* 0x000fec0000010000 */
[----:B0-----:R-:W0:Y:S04]  /*10a0*/  LDS R3, [R6] ;  /* 0x0000000006037984 */ /* 0x001e280000000800 */
[----:B0-----:R-:W-:Y:S01]  /*10b0*/  STG.E desc[UR6][R4.64], R3 ;  /* 0x0000000304007986 */ /* 0x001fe2000c101906 */
[----:B------:R-:W-:Y:S05]  /*10c0*/  EXIT ;  /* 0x000000000000794d */ /* 0x000fea0003800000 */
        .weak           $__internal_0_$__cuda_sm3x_div_rn_noftz_f32_slowpath
        .type           $__internal_0_$__cuda_sm3x_div_rn_noftz_f32_slowpath,@function
        .size           $__internal_0_$__cuda_sm3x_div_rn_noftz_f32_slowpath,(.L_x_38 - $__internal_0_$__cuda_sm3x_div_rn_noftz_f32_slowpath)
$__internal_0_$__cuda_sm3x_div_rn_noftz_f32_slowpath:
[----:B------:R-:W-:Y:S01]  /*10d0*/  SHF.R.U32.HI R10, RZ, 0x17, R3 ;  /* 0x00000017ff0a7819 */ /* 0x000fe20000011603 */
[----:B------:R-:W-:Y:S01]  /*10e0*/  BSSY.RECONVERGENT B0, `(.L_x_26) ;  /* 0x0000063000007945 */ /* 0x000fe20003800200 */
[----:B------:R-:W-:Y:S02]  /*10f0*/  SHF.R.U32.HI R2, RZ, 0x17, R0 ;  /* 0x00000017ff027819 */ /* 0x000fe40000011600 */
[----:B------:R-:W-:Y:S02]  /*1100*/  LOP3.LUT R10, R10, 0xff, RZ, 0xc0, !PT ;  /* 0x000000ff0a0a7812 */ /* 0x000fe400078ec0ff */
[----:B------:R-:W-:Y:S02]  /*1110*/  LOP3.LUT R17, R2, 0xff, RZ, 0xc0, !PT ;  /* 0x000000ff02117812 */ /* 0x000fe400078ec0ff */
[----:B------:R-:W-:Y:S02]  /*1120*/  IADD3 R14, PT, PT, R10, -0x1, RZ ;  /* 0xffffffff0a0e7810 */ /* 0x000fe40007ffe0ff */
[----:B------:R-:W-:-:S02]  /*1130*/  IADD3 R13, PT, PT, R17, -0x1, RZ ;  /* 0xffffffff110d7810 */ /* 0x000fc40007ffe0ff */
[----:B------:R-:W-:Y:S02]  /*1140*/  ISETP.GT.U32.AND P0, PT, R14, 0xfd, PT ;  /* 0x000000fd0e00780c */ /* 0x000fe40003f04070 */
[----:B------:R-:W-:Y:S02]  /*1150*/  MOV R2, R0 ;  /* 0x0000000000027202 */ /* 0x000fe40000000f00 */
[----:B------:R-:W-:-:S13]  /*1160*/  ISETP.GT.U32.OR P0, PT, R13, 0xfd, P0 ;  /* 0x000000fd0d00780c */ /* 0x000fda0000704470 */
[----:B------:R-:W-:Y:S01]  /*1170*/  @!P0 IMAD.MOV.U32 R12, RZ, RZ, RZ ;  /* 0x000000ffff0c8224 */ /* 0x000fe200078e00ff */
[----:B------:R-:W-:Y:S06]  /*1180*/  @!P0 BRA `(.L_x_27) ;  /* 0x00000000005c8947 */ /* 0x000fec0003800000 */
[----:B------:R-:W-:Y:S02]  /*1190*/  FSETP.GTU.FTZ.AND P0, PT, |R0|, +INF , PT ;  /* 0x7f8000000000780b */ /* 0x000fe40003f1c200 */
[----:B------:R-:W-:-:S04]  /*11a0*/  FSETP.GTU.FTZ.AND P1, PT, |R3|, +INF , PT ;  /* 0x7f8000000300780b */ /* 0x000fc80003f3c200 */
[----:B------:R-:W-:-:S13]  /*11b0*/  PLOP3.LUT P0, PT, P0, P1, PT, 0xf8, 0x8f ;  /* 0x00000000008f781c */ /* 0x000fda0000703f70 */
[----:B------:R-:W-:Y:S05]  /*11c0*/  @P0 BRA `(.L_x_28) ;  /* 0x00000004004c0947 */ /* 0x000fea0003800000 */
[----:B------:R-:W-:-:S13]  /*11d0*/  LOP3.LUT P0, RZ, R3, 0x7fffffff, R2, 0xc8, !PT ;  /* 0x7fffffff03ff7812 */ /* 0x000fda000780c802 */
[----:B------:R-:W-:Y:S05]  /*11e0*/  @!P0 BRA `(.L_x_29) ;  /* 0x00000004003c8947 */ /* 0x000fea0003800000 */
[C---:B------:R-:W-:Y:S02]  /*11f0*/  FSETP.NEU.FTZ.AND P2, PT, |R0|.reuse, +INF , PT ;  /* 0x7f8000000000780b */ /* 0x040fe40003f5d200 */
[----:B------:R-:W-:Y:S02]  /*1200*/  FSETP.NEU.FTZ.AND P1, PT, |R3|, +INF , PT ;  /* 0x7f8000000300780b */ /* 0x000fe40003f3d200 */
[----:B------:R-:W-:-:S11]  /*1210*/  FSETP.NEU.FTZ.AND P0, PT, |R0|, +INF , PT ;  /* 0x7f8000000000780b */ /* 0x000fd60003f1d200 */
[----:B------:R-:W-:Y:S05]  /*1220*/  @!P1 BRA !P2, `(.L_x_29) ;  /* 0x00000004002c9947 */ /* 0x000fea0005000000 */
[----:B------:R-:W-:-:S04]  /*1230*/  LOP3.LUT P2, RZ, R2, 0x7fffffff, RZ, 0xc0, !PT ;  /* 0x7fffffff02ff7812 */ /* 0x000fc8000784c0ff */
[----:B------:R-:W-:-:S13]  /*1240*/  PLOP3.LUT P1, PT, P1, P2, PT, 0x2f, 0xf2 ;  /* 0x0000000000f2781c */ /* 0x000fda0000f24577 */
[----:B------:R-:W-:Y:S05]  /*1250*/  @P1 BRA `(.L_x_30) ;  /* 0x0000000400181947 */ /* 0x000fea0003800000 */
[----:B------:R-:W-:-:S04]  /*1260*/  LOP3.LUT P1, RZ, R3, 0x7fffffff, RZ, 0xc0, !PT ;  /* 0x7fffffff03ff7812 */ /* 0x000fc8000782c0ff */
[----:B------:R-:W-:-:S13]  /*1270*/  PLOP3.LUT P0, PT, P0, P1, PT, 0x2f, 0xf2 ;  /* 0x0000000000f2781c */ /* 0x000fda0000702577 */
[----:B------:R-:W-:Y:S05]  /*1280*/  @P0 BRA `(.L_x_31) ;  /* 0x0000000400000947 */ /* 0x000fea0003800000 */
[----:B------:R-:W-:Y:S02]  /*1290*/  ISETP.GE.AND P0, PT, R13, RZ, PT ;  /* 0x000000ff0d00720c */ /* 0x000fe40003f06270 */
[----:B------:R-:W-:-:S11]  /*12a0*/  ISETP.GE.AND P1, PT, R14, RZ, PT ;  /* 0x000000ff0e00720c */ /* 0x000fd60003f26270 */
[----:B------:R-:W-:Y:S01]  /*12b0*/  @P0 MOV R12, RZ ;  /* 0x000000ff000c0202 */ /* 0x000fe20000000f00 */
[----:B------:R-:W-:Y:S01]  /*12c0*/  @!P0 FFMA R2, R0, 1.84467440737095516160e+19, RZ ;  /* 0x5f80000000028823 */ /* 0x000fe200000000ff */
[----:B------:R-:W-:Y:S01]  /*12d0*/  @!P0 MOV R12, 0xffffffc0 ;  /* 0xffffffc0000c8802 */ /* 0x000fe20000000f00 */
[----:B------:R-:W-:-:S03]  /*12e0*/  @!P1 FFMA R3, R3, 1.84467440737095516160e+19, RZ ;  /* 0x5f80000003039823 */ /* 0x000fc600000000ff */
[----:B------:R-:W-:-:S07]  /*12f0*/  @!P1 IADD3 R12, PT, PT, R12, 0x40, RZ ;  /* 0x000000400c0c9810 */ /* 0x000fce0007ffe0ff */
.L_x_27:
[----:B------:R-:W-:Y:S01]  /*1300*/  LEA R14, R10, 0xc0800000, 0x17 ;  /* 0xc08000000a0e7811 */ /* 0x000fe200078eb8ff */
[----:B------:R-:W-:Y:S04]  /*1310*/  BSSY.RECONVERGENT B1, `(.L_x_32) ;  /* 0x0000036000017945 */ /* 0x000fe80003800200 */
[----:B------:R-:W-:Y:S01]  /*1320*/  IMAD.IADD R16, R3, 0x1, -R14 ;  /* 0x0000000103107824 */ /* 0x000fe200078e0a0e */
[----:B------:R-:W-:-:S03]  /*1330*/  IADD3 R3, PT, PT, R17, -0x7f, RZ ;  /* 0xffffff8111037810 */ /* 0x000fc60007ffe0ff */
[----:B------:R-:W0:Y:S01]  /*1340*/  MUFU.RCP R13, R16 ;  /* 0x00000010000d7308 */ /* 0x000e220000001000 */
[----:B------:R-:W-:Y:S01]  /*1350*/  FADD.FTZ R15, -R16, -RZ ;  /* 0x800000ff100f7221 */ /* 0x000fe20000010100 */
[----:B------:R-:W-:-:S03]  /*1360*/  IMAD R2, R3, -0x800000, R2 ;  /* 0xff80000003027824 */ /* 0x000fc600078e0202 */
[----:B0-----:R-:W-:-:S04]  /*1370*/  FFMA R14, R13, R15, 1 ;  /* 0x3f8000000d0e7423 */ /* 0x001fc8000000000f */
[----:B------:R-:W-:-:S04]  /*1380*/  FFMA R13, R13, R14, R13 ;  /* 0x0000000e0d0d7223 */ /* 0x000fc8000000000d */
[----:B------:R-:W-:-:S04]  /*1390*/  FFMA R14, R2, R13, RZ ;  /* 0x0000000d020e7223 */ /* 0x000fc800000000ff */
[----:B------:R-:W-:-:S04]  /*13a0*/  FFMA R17, R15, R14, R2 ;  /* 0x0000000e0f117223 */ /* 0x000fc80000000002 */
[----:B------:R-:W-:Y:S01]  /*13b0*/  FFMA R14, R13, R17, R14 ;  /* 0x000000110d0e7223 */ /* 0x000fe2000000000e */
[----:B------:R-:W-:-:S03]  /*13c0*/  IADD3 R17, PT, PT, R3, 0x7f, -R10 ;  /* 0x0000007f03117810 */ /* 0x000fc60007ffe80a */
[----:B------:R-:W-:Y:S01]  /*13d0*/  FFMA R15, R15, R14, R2 ;  /* 0x0000000e0f0f7223 */ /* 0x000fe20000000002 */
[----:B------:R-:W-:-:S03]  /*13e0*/  IADD3 R17, PT, PT, R17, R12, RZ ;  /* 0x0000000c11117210 */ /* 0x000fc60007ffe0ff */
[----:B------:R-:W-:-:S05]  /*13f0*/  FFMA R2, R13, R15, R14 ;  /* 0x0000000f0d027223 */ /* 0x000fca000000000e */
[----:B------:R-:W-:-:S04]  /*1400*/  SHF.R.U32.HI R3, RZ, 0x17, R2 ;  /* 0x00000017ff037819 */ /* 0x000fc80000011602 */
[----:B------:R-:W-:-:S04]  /*1410*/  LOP3.LUT R3, R3, 0xff, RZ, 0xc0, !PT ;  /* 0x000000ff03037812 */ /* 0x000fc800078ec0ff */
[----:B------:R-:W-:-:S05]  /*1420*/  IADD3 R12, PT, PT, R3, R17, RZ ;  /* 0x00000011030c7210 */ /* 0x000fca0007ffe0ff */
[----:B------:R-:W-:-:S05]  /*1430*/  VIADD R3, R12, 0xffffffff ;  /* 0xffffffff0c037836 */ /* 0x000fca0000000000 */
[----:B------:R-:W-:-:S13]  /*1440*/  ISETP.GE.U32.AND P0, PT, R3, 0xfe, PT ;  /* 0x000000fe0300780c */ /* 0x000fda0003f06070 */
[----:B------:R-:W-:Y:S05]  /*1450*/  @!P0 BRA `(.L_x_33) ;  /* 0x0000000000808947 */ /* 0x000fea0003800000 */
[----:B------:R-:W-:-:S13]  /*1460*/  ISETP.GT.AND P0, PT, R12, 0xfe, PT ;  /* 0x000000fe0c00780c */ /* 0x000fda0003f04270 */
[----:B------:R-:W-:Y:S05]  /*1470*/  @P0 BRA `(.L_x_34) ;  /* 0x00000000006c0947 */ /* 0x000fea0003800000 */
[----:B------:R-:W-:-:S13]  /*1480*/  ISETP.GE.AND P0, PT, R12, 0x1, PT ;  /* 0x000000010c00780c */ /* 0x000fda0003f06270 */
[----:B------:R-:W-:Y:S05]  /*1490*/  @P0 BRA `(.L_x_35) ;  /* 0x0000000000740947 */ /* 0x000fea0003800000 */
[----:B------:R-:W-:Y:S02]  /*14a0*/  ISETP.GE.AND P0, PT, R12, -0x18, PT ;  /* 0xffffffe80c00780c */ /* 0x000fe40003f06270 */
[----:B------:R-:W-:-:S11]  /*14b0*/  LOP3.LUT R2, R2, 0x80000000, RZ, 0xc0, !PT ;  /* 0x8000000002027812 */ /* 0x000fd600078ec0ff */
[----:B------:R-:W-:Y:S05]  /*14c0*/  @!P0 BRA `(.L_x_35) ;  /* 0x0000000000688947 */ /* 0x000fea0003800000 */
[-CC-:B------:R-:W-:Y:S01]  /*14d0*/  FFMA.RZ R3, R13, R15.reuse, R14.reuse ;  /* 0x0000000f0d037223 */ /* 0x180fe2000000c00e */
[C---:B------:R-:W-:Y:S02]  /*14e0*/  ISETP.NE.AND P2, PT, R12.reuse, RZ, PT ;  /* 0x000000ff0c00720c */ /* 0x040fe40003f45270 */
[C---:B------:R-:W-:Y:S02]  /*14f0*/  ISETP.NE.AND P1, PT, R12.reuse, RZ, PT ;  /* 0x000000ff0c00720c */ /* 0x040fe40003f25270 */
[----:B------:R-:W-:Y:S01]  /*1500*/  LOP3.LUT R10, R3, 0x7fffff, RZ, 0xc0, !PT ;  /* 0x007fffff030a7812 */ /* 0x000fe200078ec0ff */
[CCC-:B------:R-:W-:Y:S01]  /*1510*/  FFMA.RP R3, R13.reuse, R15.reuse, R14.reuse ;  /* 0x0000000f0d037223 */ /* 0x1c0fe2000000800e */
[----:B------:R-:W-:Y:S01]  /*1520*/  FFMA.RM R14, R13, R15, R14 ;  /* 0x0000000f0d0e7223 */ /* 0x000fe2000000400e */
[----:B------:R-:W-:Y:S02]  /*1530*/  IADD3 R13, PT, PT, R12, 0x20, RZ ;  /* 0x000000200c0d7810 */ /* 0x000fe40007ffe0ff */
[----:B------:R-:W-:-:S02]  /*1540*/  LOP3.LUT R10, R10, 0x800000, RZ, 0xfc, !PT ;  /* 0x008000000a0a7812 */ /* 0x000fc400078efcff */
[----:B------:R-:W-:Y:S02]  /*1550*/  IADD3 R12, PT, PT, -R12, RZ, RZ ;  /* 0x000000ff0c0c7210 */ /* 0x000fe40007ffe1ff */
[----:B------:R-:W-:Y:S02]  /*1560*/  SHF.L.U32 R13, R10, R13, RZ ;  /* 0x0000000d0a0d7219 */ /* 0x000fe400000006ff */
[----:B------:R-:W-:Y:S02]  /*1570*/  FSETP.NEU.FTZ.AND P0, PT, R3, R14, PT ;  /* 0x0000000e0300720b */ /* 0x000fe40003f1d000 */
[----:B------:R-:W-:Y:S02]  /*1580*/  SEL R3, R12, RZ, P2 ;  /* 0x000000ff0c037207 */ /* 0x000fe40001000000 */
[----:B------:R-:W-:Y:S02]  /*1590*/  ISETP.NE.AND P1, PT, R13, RZ, P1 ;  /* 0x000000ff0d00720c */ /* 0x000fe40000f25270 */
[----:B------:R-:W-:-:S02]  /*15a0*/  SHF.R.U32.HI R3, RZ, R3, R10 ;  /* 0x00000003ff037219 */ /* 0x000fc4000001160a */
[----:B------:R-:W-:Y:S02]  /*15b0*/  PLOP3.LUT P0, PT, P0, P1, PT, 0xf8, 0x8f ;  /* 0x00000000008f781c */ /* 0x000fe40000703f70 */
[----:B------:R-:W-:Y:S02]  /*15c0*/  SHF.R.U32.HI R13, RZ, 0x1, R3 ;  /* 0x00000001ff0d7819 */ /* 0x000fe40000011603 */
[----:B------:R-:W-:-:S04]  /*15d0*/  SEL R10, RZ, 0x1, !P0 ;  /* 0x00000001ff0a7807 */ /* 0x000fc80004000000 */
[----:B------:R-:W-:-:S04]  /*15e0*/  LOP3.LUT R10, R10, 0x1, R13, 0xf8, !PT ;  /* 0x000000010a0a7812 */ /* 0x000fc800078ef80d */
[----:B------:R-:W-:-:S04]  /*15f0*/  LOP3.LUT R10, R10, R3, RZ, 0xc0, !PT ;  /* 0x000000030a0a7212 */ /* 0x000fc800078ec0ff */
[----:B------:R-:W-:-:S04]  /*1600*/  IADD3 R13, PT, PT, R13, R10, RZ ;  /* 0x0000000a0d0d7210 */ /* 0x000fc80007ffe0ff */
[----:B------:R-:W-:Y:S01]  /*1610*/  LOP3.LUT R2, R13, R2, RZ, 0xfc, !PT ;  /* 0x000000020d027212 */ /* 0x000fe200078efcff */
[----:B------:R-:W-:Y:S06]  /*1620*/  BRA `(.L_x_35) ;  /* 0x0000000000107947 */ /* 0x000fec0003800000 */
.L_x_34:
[----:B------:R-:W-:-:S04]  /*1630*/  LOP3.LUT R2, R2, 0x80000000, RZ, 0xc0, !PT ;  /* 0x8000000002027812 */ /* 0x000fc800078ec0ff */
[----:B------:R-:W-:Y:S01]  /*1640*/  LOP3.LUT R2, R2, 0x7f800000, RZ, 0xfc, !PT ;  /* 0x7f80000002027812 */ /* 0x000fe200078efcff */
[----:B------:R-:W-:Y:S06]  /*1650*/  BRA `(.L_x_35) ;  /* 0x0000000000047947 */ /* 0x000fec0003800000 */
.L_x_33:
[----:B------:R-:W-:-:S07]  /*1660*/  IMAD R2, R17, 0x800000, R2 ;  /* 0x0080000011027824 */ /* 0x000fce00078e0202 */
.L_x_35:
[----:B------:R-:W-:Y:S05]  /*1670*/  BSYNC.RECONVERGENT B1 ;  /* 0x0000000000017941 */ /* 0x000fea0003800200 */
.L_x_32:
[----:B------:R-:W-:Y:S05]  /*1680*/  BRA `(.L_x_36) ;  /* 0x0000000000207947 */ /* 0x000fea0003800000 */
.L_x_31:
[----:B------:R-:W-:-:S04]  /*1690*/  LOP3.LUT R2, R3, 0x80000000, R2, 0x48, !PT ;  /* 0x8000000003027812 */ /* 0x000fc800078e4802 */
[----:B------:R-:W-:Y:S01]  /*16a0*/  LOP3.LUT R2, R2, 0x7f800000, RZ, 0xfc, !PT ;  /* 0x7f80000002027812 */ /* 0x000fe200078efcff */
[----:B------:R-:W-:Y:S06]  /*16b0*/  BRA `(.L_x_36) ;  /* 0x0000000000147947 */ /* 0x000fec0003800000 */
.L_x_30:
[----:B------:R-:W-:Y:S01]  /*16c0*/  LOP3.LUT R2, R3, 0x80000000, R2, 0x48, !PT ;  /* 0x8000000003027812 */ /* 0x000fe200078e4802 */
[----:B------:R-:W-:Y:S06]  /*16d0*/  BRA `(.L_x_36) ;  /* 0x00000000000c7947 */ /* 0x000fec0003800000 */
.L_x_29:
[----:B------:R-:W0:Y:S01]  /*16e0*/  MUFU.RSQ R2, -QNAN ;  /* 0xffc0000000027908 */ /* 0x000e220000001400 */
[----:B------:R-:W-:Y:S05]  /*16f0*/  BRA `(.L_x_36) ;  /* 0x0000000000047947 */ /* 0x000fea0003800000 */
.L_x_28:
[----:B------:R-:W-:-:S07]  /*1700*/  FADD.FTZ R2, R0, R3 ;  /* 0x0000000300027221 */ /* 0x000fce0000010000 */
.L_x_36:
[----:B------:R-:W-:Y:S05]  /*1710*/  BSYNC.RECONVERGENT B0 ;  /* 0x0000000000007941 */ /* 0x000fea0003800200 */
.L_x_26:
[----:B------:R-:W-:Y:S01]  /*1720*/  HFMA2 R3, -RZ, RZ, 0, 0 ;  /* 0x00000000ff037431 */ /* 0x000fe200000001ff */
[----:B0-----:R-:W-:Y:S02]  /*1730*/  MOV R10, R2 ;  /* 0x00000002000a7202 */ /* 0x001fe40000000f00 */
[----:B------:R-:W-:-:S04]  /*1740*/  MOV R2, R9 ;  /* 0x0000000900027202 */ /* 0x000fc80000000f00 */
[----:B------:R-:W-:Y:S05]  /*1750*/  RET.REL.NODEC R2 `(_Z19gaussianEliminationPfS_) ;  /* 0xffffffe802287950 */ /* 0x000fea0003c3ffff */
.L_x_37:
[----:B------:R-:W-:-:S00]  /*1760*/  BRA `(.L_x_37) ;  /* 0xfffffffc00fc7947 */ /* 0x000fc0000383ffff */
[----:B------:R-:W-:-:S00]  /*1770*/  NOP ;  /* 0x0000000000007918 */ /* 0x000fc00000000000 */
        /* <DEDUP_REMOVED lines=8> */
.L_x_38:


//--------------------- .nv.shared._Z19gaussianEliminationPfS_ --------------------------
	.section	.nv.shared._Z19gaussianEliminationPfS_,"aw",@nobits
	.sectionflags	@""
	.align	4
.nv.shared._Z19gaussianEliminationPfS_:
	.zero		1120


//--------------------- .nv.shared.reserved.0     --------------------------
	.section	.nv.shared.reserved.0,"aw",@nobits
	.weak		__nv_reservedSMEM_offset_0_alias
	.size		__nv_reservedSMEM_offset_0_alias, 0, 64
	.other		__nv_reservedSMEM_offset_0_alias,@"STO_CUDA_RESERVED_SHARED STV_DEFAULT"
__nv_reservedSMEM_offset_0_alias:
	.zero		0
	.zero		64


//--------------------- .nv.constant0._Z19gaussianEliminationPfS_ --------------------------
	.section	.nv.constant0._Z19gaussianEliminationPfS_,"a",@progbits
	.sectionflags	@""
	.align	4
.nv.constant0._Z19gaussianEliminationPfS_:
	.zero		912


//--------------------- SYMBOLS --------------------------

	.type		.nv.reservedSmem.offset0,@object
	.size		.nv.reservedSmem.offset0,0x4
	.type		.nv.reservedSmem.cap,@object
	.size		.nv.reservedSmem.cap,0x4
